	.headerflags	@"EF_CUDA_TEXMODE_UNIFIED EF_CUDA_64BIT_ADDRESS EF_CUDA_SM86 EF_CUDA_VIRTUAL_SM(EF_CUDA_SM86)"
	.elftype	@"ET_EXEC"


//--------------------- .nv.info                  --------------------------
	.section	.nv.info,"",@"SHT_CUDA_INFO"
	.align	4


	//----- nvinfo : EIATTR_REGCOUNT
	.align		4
        /*0000*/ 	.byte	0x04, 0x2f
        /*0002*/ 	.short	(.L_1 - .L_0)
	.align		4
.L_0:
        /*0004*/ 	.word	index@(cujit)
        /*0008*/ 	.word	0x0000000c


	//----- nvinfo : EIATTR_MAX_STACK_SIZE
	.align		4
.L_1:
        /*000c*/ 	.byte	0x04, 0x23
        /*000e*/ 	.short	(.L_3 - .L_2)
	.align		4
.L_2:
        /*0010*/ 	.word	index@(cujit)
        /*0014*/ 	.word	0x00000000


	//----- nvinfo : EIATTR_MIN_STACK_SIZE
	.align		4
.L_3:
        /*0018*/ 	.byte	0x04, 0x12
        /*001a*/ 	.short	(.L_5 - .L_4)
	.align		4
.L_4:
        /*001c*/ 	.word	index@(cujit)
        /*0020*/ 	.word	0x00000000


	//----- nvinfo : EIATTR_FRAME_SIZE
	.align		4
.L_5:
        /*0024*/ 	.byte	0x04, 0x11
        /*0026*/ 	.short	(.L_7 - .L_6)
	.align		4
.L_6:
        /*0028*/ 	.word	index@(cujit)
        /*002c*/ 	.word	0x00000000
.L_7:


//--------------------- .nv.info.cujit            --------------------------
	.section	.nv.info.cujit,"",@"SHT_CUDA_INFO"
	.align	4


	//----- nvinfo : EIATTR_CUDA_API_VERSION
	.align		4
        /*0000*/ 	.byte	0x04, 0x37
        /*0002*/ 	.short	(.L_9 - .L_8)
.L_8:
        /*0004*/ 	.word	0x00000078


	//----- nvinfo : EIATTR_SW2861232_WAR
	.align		4
.L_9:
        /*0008*/ 	.byte	0x01, 0x35
	.zero		2


	//----- nvinfo : EIATTR_PARAM_CBANK
	.align		4
        /*000c*/ 	.byte	0x04, 0x0a
        /*000e*/ 	.short	(.L_11 - .L_10)
	.align		4
.L_10:
        /*0010*/ 	.word	index@(.nv.constant0.cujit)
        /*0014*/ 	.short	0x0160
        /*0016*/ 	.short	0x0028


	//----- nvinfo : EIATTR_CBANK_PARAM_SIZE
	.align		4
.L_11:
        /*0018*/ 	.byte	0x03, 0x19
        /*001a*/ 	.short	0x0028


	//----- nvinfo : EIATTR_KPARAM_INFO
	.align		4
        /*001c*/ 	.byte	0x04, 0x17
        /*001e*/ 	.short	(.L_13 - .L_12)
.L_12:
        /*0020*/ 	.word	0x00000000
        /*0024*/ 	.short	0x0000
        /*0026*/ 	.short	0x0000
        /*0028*/ 	.byte	0x00, 0xf0, 0xa1, 0x00


	//----- nvinfo : EIATTR_MAXREG_COUNT
	.align		4
.L_13:
        /*002c*/ 	.byte	0x03, 0x1b
        /*002e*/ 	.short	0x00ff


	//----- nvinfo : EIATTR_EXIT_INSTR_OFFSETS
	.align		4
        /*0030*/ 	.byte	0x04, 0x1c
        /*0032*/ 	.short	(.L_15 - .L_14)


	//   ....[0]....
.L_14:
        /*0034*/ 	.word	0x00000050


	//   ....[1]....
        /*0038*/ 	.word	0x00000160


	//----- nvinfo : EIATTR_CRS_STACK_SIZE
	.align		4
.L_15:
        /*003c*/ 	.byte	0x04, 0x1e
        /*003e*/ 	.short	(.L_17 - .L_16)
.L_16:
        /*0040*/ 	.word	0x00000000
.L_17:


//--------------------- .nv.constant0.cujit       --------------------------
	.section	.nv.constant0.cujit,"a",@progbits
	.align	4
.nv.constant0.cujit:
	.zero		392


//--------------------- .text.cujit               --------------------------
	.section	.text.cujit,"ax",@progbits
	.sectioninfo	@"SHI_REGISTERS=12"
	.align	128
.text.cujit:
        .type           cujit,@function
        .size           cujit,(.L_x_2 - cujit)
        .other          cujit,@"STO_CUDA_ENTRY STV_DEFAULT"
cujit:
[----:B------:R-:W-:-:S02]  /*0000*/  IMAD.MOV.U32 R1, RZ, RZ, c[0x0][0x28] ;  /* 0x00000a00ff017624 */ /* 0x000fc400078e00ff */
[----:B------:R-:W0:Y:S04]  /*0010*/  S2R R0, SR_CTAID.X ;  /* 0x0000000000007919 */ /* 0x000e280000002500 */
[----:B------:R-:W0:Y:S02]  /*0020*/  S2R R3, SR_TID.X ;  /* 0x0000000000037919 */ /* 0x000e240000002100 */
[----:B0-----:R-:W-:-:S05]  /*0030*/  IMAD R0, R0, c[0x0][0x0], R3 ;  /* 0x0000000000007a24 */ /* 0x001fca00078e0203 */
[----:B------:R-:W-:-:S13]  /*0040*/  ISETP.GE.U32.AND P0, PT, R0, c[0x0][0x160], PT ;  /* 0x0000580000007a0c */ /* 0x000fda0003f06070 */
[----:B------:R-:W-:Y:S05]  /*0050*/  @P0 EXIT ;  /* 0x000000000000094d */ /* 0x000fea0003800000 */
[----:B------:R-:W-:-:S02]  /*0060*/  ULDC.64 UR4, c[0x0][0x118] ;  /* 0x0000460000047ab9 */ /* 0x000fc40000000a00 */
.L_x_0:
[C---:B0-----:R-:W-:Y:S02]  /*0070*/  IMAD.SHL.U32 R6, R0.reuse, 0x4, RZ ;  /* 0x0000000400067824 */ /* 0x041fe400078e00ff */
[----:B------:R-:W-:-:S03]  /*0080*/  IMAD.HI.U32 R7, R0, 0x4, RZ ;  /* 0x0000000400077827 */ /* 0x000fc600078e00ff */
[----:B------:R-:W-:-:S04]  /*0090*/  IADD3 R2, P0, R6, c[0x0][0x170], RZ ;  /* 0x00005c0006027a10 */ /* 0x000fc80007f1e0ff */
[----:B------:R-:W-:-:S05]  /*00a0*/  IADD3.X R3, R7, c[0x0][0x174], RZ, P0, !PT ;  /* 0x00005d0007037a10 */ /* 0x000fca00007fe4ff */
[----:B------:R-:W2:Y:S02]  /*00b0*/  LDG.E.EF R2, [R2.64] ;  /* 0x0000000402027981 */ /* 0x000ea4000c0e1900 */
[----:B--2---:R-:W-:-:S04]  /*00c0*/  LEA R4, P0, R2, c[0x0][0x168], 0x2 ;  /* 0x00005a0002047a11 */ /* 0x004fc800078010ff */
[----:B------:R-:W-:-:S06]  /*00d0*/  LEA.HI.X R5, R2, c[0x0][0x16c], RZ, 0x2, P0 ;  /* 0x00005b0002057a11 */ /* 0x000fcc00000f14ff */
[----:B------:R-:W2:Y:S01]  /*00e0*/  LDG.E.CONSTANT R5, [R4.64] ;  /* 0x0000000404057981 */ /* 0x000ea2000c1e9900 */
[----:B------:R-:W-:Y:S01]  /*00f0*/  IADD3 R6, P0, R6, c[0x0][0x178], RZ ;  /* 0x00005e0006067a10 */ /* 0x000fe20007f1e0ff */
[----:B------:R-:W-:-:S03]  /*0100*/  IMAD.MOV.U32 R9, RZ, RZ, c[0x0][0xc] ;  /* 0x00000300ff097624 */ /* 0x000fc600078e00ff */
[----:B------:R-:W-:Y:S01]  /*0110*/  IADD3.X R7, R7, c[0x0][0x17c], RZ, P0, !PT ;  /* 0x00005f0007077a10 */ /* 0x000fe200007fe4ff */
[----:B------:R-:W-:-:S05]  /*0120*/  IMAD R0, R9, c[0x0][0x0], R0 ;  /* 0x0000000009007a24 */ /* 0x000fca00078e0200 */
[----:B------:R-:W-:Y:S01]  /*0130*/  ISETP.GE.U32.AND P0, PT, R0, c[0x0][0x160], PT ;  /* 0x0000580000007a0c */ /* 0x000fe20003f06070 */
[----:B--2---:R0:W-:-:S12]  /*0140*/  STG.E.EF [R6.64], R5 ;  /* 0x0000000506007986 */ /* 0x0041d8000c001904 */
[----:B------:R-:W-:Y:S05]  /*0150*/  @!P0 BRA `(.L_x_0) ;  /* 0xffffff1000008947 */ /* 0x000fea000383ffff */
[----:B------:R-:W-:Y:S05]  /*0160*/  EXIT ;  /* 0x000000000000794d */ /* 0x000fea0003800000 */
.L_x_1:
[----:B------:R-:W-:-:S00]  /*0170*/  BRA `(.L_x_1) ;  /* 0xfffffff000007947 */ /* 0x000fc0000383ffff */
[----:B------:R-:W-:-:S00]  /*0180*/  NOP ;  /* 0x0000000000007918 */ /* 0x000fc00000000000 */
[----:B------:R-:W-:-:S00]  /*0190*/  NOP ;  /* 0x0000000000007918 */ /* 0x000fc00000000000 */
[----:B------:R-:W-:-:S00]  /*01a0*/  NOP ;  /* 0x0000000000007918 */ /* 0x000fc00000000000 */
[----:B------:R-:W-:-:S00]  /*01b0*/  NOP ;  /* 0x0000000000007918 */ /* 0x000fc00000000000 */
[----:B------:R-:W-:-:S00]  /*01c0*/  NOP ;  /* 0x0000000000007918 */ /* 0x000fc00000000000 */
[----:B------:R-:W-:-:S00]  /*01d0*/  NOP ;  /* 0x0000000000007918 */ /* 0x000fc00000000000 */
[----:B------:R-:W-:-:S00]  /*01e0*/  NOP ;  /* 0x0000000000007918 */ /* 0x000fc00000000000 */
[----:B------:R-:W-:-:S00]  /*01f0*/  NOP ;  /* 0x0000000000007918 */ /* 0x000fc00000000000 */
.L_x_2:
